	.headerflags	@"EF_CUDA_TEXMODE_UNIFIED EF_CUDA_64BIT_ADDRESS EF_CUDA_ACCELERATORS EF_CUDA_SM90 EF_CUDA_VIRTUAL_SM(EF_CUDA_SM90)"
	.elftype	@"ET_EXEC"


//--------------------- .nv.info                  --------------------------
	.section	.nv.info,"",@"SHT_CUDA_INFO"
	.align	4


	//----- nvinfo : EIATTR_REGCOUNT
	.align		4
        /*0000*/ 	.byte	0x04, 0x2f
        /*0002*/ 	.short	(.L_1 - .L_0)
	.align		4
.L_0:
        /*0004*/ 	.word	index@(triton_poi_fused_cat_55)
        /*0008*/ 	.word	0x00000018


	//----- nvinfo : EIATTR_MIN_STACK_SIZE
	.align		4
.L_1:
        /*000c*/ 	.byte	0x04, 0x12
        /*000e*/ 	.short	(.L_3 - .L_2)
	.align		4
.L_2:
        /*0010*/ 	.word	index@(triton_poi_fused_cat_55)
        /*0014*/ 	.word	0x00000000


	//----- nvinfo : EIATTR_FRAME_SIZE
	.align		4
.L_3:
        /*0018*/ 	.byte	0x04, 0x11
        /*001a*/ 	.short	(.L_5 - .L_4)
	.align		4
.L_4:
        /*001c*/ 	.word	index@(triton_poi_fused_cat_55)
        /*0020*/ 	.word	0x00000000


	//----- nvinfo : EIATTR_MIN_STACK_SIZE
	.align		4
.L_5:
        /*0024*/ 	.byte	0x04, 0x12
        /*0026*/ 	.short	(.L_7 - .L_6)
	.align		4
.L_6:
        /*0028*/ 	.word	index@(triton_poi_fused_cat_55)
        /*002c*/ 	.word	0x00000000
.L_7:


//--------------------- .nv.info.triton_poi_fused_cat_55 --------------------------
	.section	.nv.info.triton_poi_fused_cat_55,"",@"SHT_CUDA_INFO"
	.sectionflags	@""
	.align	4


	//----- nvinfo : EIATTR_CUDA_API_VERSION
	.align		4
        /*0000*/ 	.byte	0x04, 0x37
        /*0002*/ 	.short	(.L_9 - .L_8)
.L_8:
        /*0004*/ 	.word	0x0000007c


	//----- nvinfo : EIATTR_KPARAM_INFO
	.align		4
.L_9:
        /*0008*/ 	.byte	0x04, 0x17
        /*000a*/ 	.short	(.L_11 - .L_10)
.L_10:
        /*000c*/ 	.word	0x00000000
        /*0010*/ 	.short	0x0009
        /*0012*/ 	.short	0x0048
        /*0014*/ 	.byte	0x00, 0xf0, 0x11, 0x00


	//----- nvinfo : EIATTR_KPARAM_INFO
	.align		4
.L_11:
        /*0018*/ 	.byte	0x04, 0x17
        /*001a*/ 	.short	(.L_13 - .L_12)
.L_12:
        /*001c*/ 	.word	0x00000000
        /*0020*/ 	.short	0x0008
        /*0022*/ 	.short	0x0040
        /*0024*/ 	.byte	0x00, 0xf4, 0x21, 0x00


	//----- nvinfo : EIATTR_KPARAM_INFO
	.align		4
.L_13:
        /*0028*/ 	.byte	0x04, 0x17
        /*002a*/ 	.short	(.L_15 - .L_14)
.L_14:
        /*002c*/ 	.word	0x00000000
        /*0030*/ 	.short	0x0007
        /*0032*/ 	.short	0x0038
        /*0034*/ 	.byte	0x00, 0xf4, 0x21, 0x00


	//----- nvinfo : EIATTR_KPARAM_INFO
	.align		4
.L_15:
        /*0038*/ 	.byte	0x04, 0x17
        /*003a*/ 	.short	(.L_17 - .L_16)
.L_16:
        /*003c*/ 	.word	0x00000000
        /*0040*/ 	.short	0x0006
        /*0042*/ 	.short	0x0030
        /*0044*/ 	.byte	0x00, 0xf4, 0x21, 0x00


	//----- nvinfo : EIATTR_KPARAM_INFO
	.align		4
.L_17:
        /*0048*/ 	.byte	0x04, 0x17
        /*004a*/ 	.short	(.L_19 - .L_18)
.L_18:
        /*004c*/ 	.word	0x00000000
        /*0050*/ 	.short	0x0005
        /*0052*/ 	.short	0x0028
        /*0054*/ 	.byte	0x00, 0xf4, 0x21, 0x00


	//----- nvinfo : EIATTR_KPARAM_INFO
	.align		4
.L_19:
        /*0058*/ 	.byte	0x04, 0x17
        /*005a*/ 	.short	(.L_21 - .L_20)
.L_20:
        /*005c*/ 	.word	0x00000000
        /*0060*/ 	.short	0x0004
        /*0062*/ 	.short	0x0020
        /*0064*/ 	.byte	0x00, 0xf4, 0x21, 0x00


	//----- nvinfo : EIATTR_KPARAM_INFO
	.align		4
.L_21:
        /*0068*/ 	.byte	0x04, 0x17
        /*006a*/ 	.short	(.L_23 - .L_22)
.L_22:
        /*006c*/ 	.word	0x00000000
        /*0070*/ 	.short	0x0003
        /*0072*/ 	.short	0x0018
        /*0074*/ 	.byte	0x00, 0xf4, 0x21, 0x00


	//----- nvinfo : EIATTR_KPARAM_INFO
	.align		4
.L_23:
        /*0078*/ 	.byte	0x04, 0x17
        /*007a*/ 	.short	(.L_25 - .L_24)
.L_24:
        /*007c*/ 	.word	0x00000000
        /*0080*/ 	.short	0x0002
        /*0082*/ 	.short	0x0010
        /*0084*/ 	.byte	0x00, 0xf4, 0x21, 0x00


	//----- nvinfo : EIATTR_KPARAM_INFO
	.align		4
.L_25:
        /*0088*/ 	.byte	0x04, 0x17
        /*008a*/ 	.short	(.L_27 - .L_26)
.L_26:
        /*008c*/ 	.word	0x00000000
        /*0090*/ 	.short	0x0001
        /*0092*/ 	.short	0x0008
        /*0094*/ 	.byte	0x00, 0xf4, 0x21, 0x00


	//----- nvinfo : EIATTR_KPARAM_INFO
	.align		4
.L_27:
        /*0098*/ 	.byte	0x04, 0x17
        /*009a*/ 	.short	(.L_29 - .L_28)
.L_28:
        /*009c*/ 	.word	0x00000000
        /*00a0*/ 	.short	0x0000
        /*00a2*/ 	.short	0x0000
        /*00a4*/ 	.byte	0x00, 0xf4, 0x21, 0x00


	//----- nvinfo : EIATTR_SPARSE_MMA_MASK
	.align		4
.L_29:
        /*00a8*/ 	.byte	0x03, 0x50
        /*00aa*/ 	.short	0x0000


	//----- nvinfo : EIATTR_MAXREG_COUNT
	.align		4
        /*00ac*/ 	.byte	0x03, 0x1b
        /*00ae*/ 	.short	0x00ff


	//----- nvinfo : EIATTR_EXIT_INSTR_OFFSETS
	.align		4
        /*00b0*/ 	.byte	0x04, 0x1c
        /*00b2*/ 	.short	(.L_31 - .L_30)


	//   ....[0]....
.L_30:
        /*00b4*/ 	.word	0x00000700


	//----- nvinfo : EIATTR_REQNTID
	.align		4
.L_31:
        /*00b8*/ 	.byte	0x04, 0x10
        /*00ba*/ 	.short	(.L_33 - .L_32)
.L_32:
        /*00bc*/ 	.word	0x00000080
        /*00c0*/ 	.word	0x00000001
        /*00c4*/ 	.word	0x00000001


	//----- nvinfo : EIATTR_CBANK_PARAM_SIZE
	.align		4
.L_33:
        /*00c8*/ 	.byte	0x03, 0x19
        /*00ca*/ 	.short	0x004c


	//----- nvinfo : EIATTR_PARAM_CBANK
	.align		4
        /*00cc*/ 	.byte	0x04, 0x0a
        /*00ce*/ 	.short	(.L_35 - .L_34)
	.align		4
.L_34:
        /*00d0*/ 	.word	index@(.nv.constant0.triton_poi_fused_cat_55)
        /*00d4*/ 	.short	0x0210
        /*00d6*/ 	.short	0x004c


	//----- nvinfo : EIATTR_SW_WAR
	.align		4
.L_35:
        /*00d8*/ 	.byte	0x04, 0x36
        /*00da*/ 	.short	(.L_37 - .L_36)
.L_36:
        /*00dc*/ 	.word	0x00000008
.L_37:


//--------------------- .nv.callgraph             --------------------------
	.section	.nv.callgraph,"",@"SHT_CUDA_CALLGRAPH"
	.align	4
	.sectionentsize	8
	.align		4
        /*0000*/ 	.word	0x00000000
	.align		4
        /*0004*/ 	.word	0xffffffff
	.align		4
        /*0008*/ 	.word	0x00000000
	.align		4
        /*000c*/ 	.word	0xfffffffe
	.align		4
        /*0010*/ 	.word	0x00000000
	.align		4
        /*0014*/ 	.word	0xfffffffd
	.align		4
        /*0018*/ 	.word	0x00000000
	.align		4
        /*001c*/ 	.word	0xfffffffc


//--------------------- .text.triton_poi_fused_cat_55 --------------------------
	.section	.text.triton_poi_fused_cat_55,"ax",@progbits
	.align	128
        .global         triton_poi_fused_cat_55
        .type           triton_poi_fused_cat_55,@function
        .size           triton_poi_fused_cat_55,(.L_x_1 - triton_poi_fused_cat_55)
        .other          triton_poi_fused_cat_55,@"STO_CUDA_ENTRY STV_DEFAULT"
triton_poi_fused_cat_55:
.text.triton_poi_fused_cat_55:
[----:B------:R-:W-:Y:S01]  /*0000*/  LDC R1, c[0x0][0x28] ;  /* 0x00000a00ff017b82 */ /* 0x000fe20000000800 */
[----:B------:R-:W1:Y:S07]  /*0010*/  S2R R2, SR_TID.X ;  /* 0x0000000000027919 */ /* 0x000e6e0000002100 */
[----:B------:R-:W2:Y:S01]  /*0020*/  LDC.64 R14, c[0x0][0x218] ;  /* 0x00008600ff0e7b82 */ /* 0x000ea20000000a00 */
[----:B------:R-:W-:Y:S01]  /*0030*/  ULDC.64 UR4, c[0x0][0x208] ;  /* 0x0000820000047ab9 */ /* 0x000fe20000000a00 */
[----:B------:R-:W-:Y:S01]  /*0040*/  ULDC.64 UR6, c[0x0][0x228] ;  /* 0x00008a0000067ab9 */ /* 0x000fe20000000a00 */
[----:B------:R-:W3:Y:S05]  /*0050*/  S2R R3, SR_CTAID.X ;  /* 0x0000000000037919 */ /* 0x000eea0000002500 */
[----:B------:R-:W4:Y:S08]  /*0060*/  LDC.64 R10, c[0x0][0x220] ;  /* 0x00008800ff0a7b82 */ /* 0x000f300000000a00 */
[----:B------:R-:W5:Y:S01]  /*0070*/  LDC.64 R12, c[0x0][0x230] ;  /* 0x00008c00ff0c7b82 */ /* 0x000f620000000a00 */
[----:B-1----:R-:W-:-:S05]  /*0080*/  LOP3.LUT R2, R2, 0x7f, RZ, 0xc0, !PT ;  /* 0x0000007f02027812 */ /* 0x002fca00078ec0ff */
[----:B---3--:R-:W-:-:S05]  /*0090*/  IMAD R2, R3, 0x80, R2 ;  /* 0x0000008003027824 */ /* 0x008fca00078e0202 */
[----:B------:R-:W-:-:S04]  /*00a0*/  SHF.R.S32.HI R7, RZ, 0x1f, R2 ;  /* 0x0000001fff077819 */ /* 0x000fc80000011402 */
[CC--:B------:R-:W-:Y:S02]  /*00b0*/  LEA.HI R0, R7.reuse, R2.reuse, RZ, 0x4 ;  /* 0x0000000207007211 */ /* 0x0c0fe400078f20ff */
[----:B------:R-:W-:Y:S02]  /*00c0*/  LEA.HI R5, R7, R2, RZ, 0x2 ;  /* 0x0000000207057211 */ /* 0x000fe400078f10ff */
[--C-:B------:R-:W-:Y:S02]  /*00d0*/  SHF.R.S32.HI R3, RZ, 0x4, R0.reuse ;  /* 0x00000004ff037819 */ /* 0x100fe40000011400 */
[----:B------:R-:W-:Y:S02]  /*00e0*/  SHF.R.S32.HI R4, RZ, 0x1f, R0 ;  /* 0x0000001fff047819 */ /* 0x000fe40000011400 */
[----:B------:R-:W-:Y:S02]  /*00f0*/  SHF.R.S32.HI R6, RZ, 0x2, R5 ;  /* 0x00000002ff067819 */ /* 0x000fe40000011405 */
[----:B------:R-:W-:-:S02]  /*0100*/  LEA.HI R4, R4, R3, RZ, 0x7 ;  /* 0x0000000304047211 */ /* 0x000fc400078f38ff */
[----:B------:R-:W-:Y:S02]  /*0110*/  LEA.HI R8, R6, R6, RZ, 0x2 ;  /* 0x0000000606087211 */ /* 0x000fe400078f10ff */
[----:B------:R-:W-:Y:S02]  /*0120*/  LOP3.LUT R4, R4, 0xffffff80, RZ, 0xc0, !PT ;  /* 0xffffff8004047812 */ /* 0x000fe400078ec0ff */
[----:B------:R-:W-:Y:S02]  /*0130*/  LOP3.LUT R9, R8, 0xfffffffc, RZ, 0xc0, !PT ;  /* 0xfffffffc08097812 */ /* 0x000fe400078ec0ff */
[----:B------:R-:W-:Y:S01]  /*0140*/  LOP3.LUT R5, R5, 0xfffffffc, RZ, 0xc0, !PT ;  /* 0xfffffffc05057812 */ /* 0x000fe200078ec0ff */
[----:B------:R-:W-:Y:S02]  /*0150*/  IMAD.IADD R3, R3, 0x1, -R4 ;  /* 0x0000000103037824 */ /* 0x000fe400078e0a04 */
[----:B------:R-:W-:Y:S01]  /*0160*/  IMAD.IADD R4, R6, 0x1, -R9 ;  /* 0x0000000106047824 */ /* 0x000fe200078e0a09 */
[----:B------:R-:W-:Y:S01]  /*0170*/  CS2R R8, SRZ ;  /* 0x0000000000087805 */ /* 0x000fe2000001ff00 */
[----:B------:R-:W-:Y:S01]  /*0180*/  IMAD.IADD R5, R2, 0x1, -R5 ;  /* 0x0000000102057824 */ /* 0x000fe200078e0a05 */
[----:B------:R-:W-:Y:S01]  /*0190*/  ISETP.GE.AND P0, PT, R3, 0x40, PT ;  /* 0x000000400300780c */ /* 0x000fe20003f06270 */
[----:B--2---:R-:W-:Y:S01]  /*01a0*/  IMAD.WIDE R16, R4, 0x8, R14 ;  /* 0x0000000804107825 */ /* 0x004fe200078e020e */
[----:B------:R-:W-:-:S11]  /*01b0*/  CS2R R14, SRZ ;  /* 0x00000000000e7805 */ /* 0x000fd6000001ff00 */
[----:B------:R1:W2:Y:S01]  /*01c0*/  @!P0 LDG.E.EL.64 R8, desc[UR4][R16.64] ;  /* 0x0000000410088981 */ /* 0x0002a2000c2e1b00 */
[----:B----4-:R-:W-:Y:S01]  /*01d0*/  IMAD.WIDE R18, R5, 0x8, R10 ;  /* 0x0000000805127825 */ /* 0x010fe200078e020a */
[----:B------:R-:W-:-:S03]  /*01e0*/  CS2R R10, SRZ ;  /* 0x00000000000a7805 */ /* 0x000fc6000001ff00 */
[----:B-----5:R-:W-:Y:S01]  /*01f0*/  IMAD.WIDE R12, R5, 0x8, R12 ;  /* 0x00000008050c7825 */ /* 0x020fe200078e020c */
[----:B------:R3:W4:Y:S04]  /*0200*/  @!P0 LDG.E.EL.64 R14, desc[UR4][R18.64] ;  /* 0x00000004120e8981 */ /* 0x000728000c2e1b00 */
[----:B------:R-:W5:Y:S01]  /*0210*/  @!P0 LDG.E.EL.64 R10, desc[UR4][R12.64] ;  /* 0x000000040c0a8981 */ /* 0x000f62000c2e1b00 */
[----:B-1----:R-:W-:Y:S01]  /*0220*/  LEA.HI R16, R7, R2, RZ, 0xb ;  /* 0x0000000207107211 */ /* 0x002fe200078f58ff */
[----:B---3--:R-:W-:Y:S01]  /*0230*/  IMAD.SHL.U32 R19, R3, 0x4, RZ ;  /* 0x0000000403137824 */ /* 0x008fe200078e00ff */
[----:B--2---:R-:W-:Y:S02]  /*0240*/  SEL R20, R9, RZ, !P0 ;  /* 0x000000ff09147207 */ /* 0x004fe40004000000 */
[----:B------:R-:W-:-:S02]  /*0250*/  SEL R21, R8, RZ, !P0 ;  /* 0x000000ff08157207 */ /* 0x000fc40004000000 */
[----:B------:R-:W-:Y:S02]  /*0260*/  SHF.R.U32.HI R9, RZ, 0x1e, R20 ;  /* 0x0000001eff097819 */ /* 0x000fe40000011614 */
[----:B----4-:R-:W-:Y:S02]  /*0270*/  SEL R6, R14, RZ, !P0 ;  /* 0x000000ff0e067207 */ /* 0x010fe40004000000 */
[----:B------:R-:W-:Y:S02]  /*0280*/  LOP3.LUT R8, R9, 0x2, RZ, 0xc0, !PT ;  /* 0x0000000209087812 */ /* 0x000fe400078ec0ff */
[----:B------:R-:W-:Y:S02]  /*0290*/  SEL R9, R15, RZ, !P0 ;  /* 0x000000ff0f097207 */ /* 0x000fe40004000000 */
[----:B------:R-:W-:Y:S02]  /*02a0*/  IADD3 R21, P1, R8, R21, RZ ;  /* 0x0000001508157210 */ /* 0x000fe40007f3e0ff */
[----:B-----5:R-:W-:-:S02]  /*02b0*/  SEL R8, R11, RZ, !P0 ;  /* 0x000000ff0b087207 */ /* 0x020fc40004000000 */
[----:B------:R-:W-:Y:S01]  /*02c0*/  SEL R17, R10, RZ, !P0 ;  /* 0x000000ff0a117207 */ /* 0x000fe20004000000 */
[----:B------:R-:W-:Y:S01]  /*02d0*/  IMAD.X R20, RZ, RZ, R20, P1 ;  /* 0x000000ffff147224 */ /* 0x000fe200008e0614 */
[----:B------:R-:W-:Y:S01]  /*02e0*/  SHF.R.U32.HI R14, RZ, 0x1c, R9 ;  /* 0x0000001cff0e7819 */ /* 0x000fe20000011609 */
[----:B------:R-:W1:Y:S01]  /*02f0*/  LDC.64 R10, c[0x0][0x238] ;  /* 0x00008e00ff0a7b82 */ /* 0x000e620000000a00 */
[----:B------:R-:W-:Y:S02]  /*0300*/  LEA R15, P2, R6, UR6, 0x2 ;  /* 0x00000006060f7c11 */ /* 0x000fe4000f8410ff */
[----:B------:R-:W-:Y:S02]  /*0310*/  SHF.R.U32.HI R12, RZ, 0x1c, R8 ;  /* 0x0000001cff0c7819 */ /* 0x000fe40000011608 */
[----:B------:R-:W-:Y:S02]  /*0320*/  LEA R13, P3, R17, UR6, 0x2 ;  /* 0x00000006110d7c11 */ /* 0x000fe4000f8610ff */
[C---:B------:R-:W-:Y:S01]  /*0330*/  SHF.L.U64.HI R20, R21.reuse, 0x3, R20 ;  /* 0x0000000315147819 */ /* 0x040fe20000010214 */
[----:B------:R-:W-:Y:S01]  /*0340*/  IMAD.SHL.U32 R21, R21, 0x8, RZ ;  /* 0x0000000815157824 */ /* 0x000fe200078e00ff */
[----:B------:R-:W-:-:S02]  /*0350*/  LOP3.LUT R14, R14, 0x8, RZ, 0xc0, !PT ;  /* 0x000000080e0e7812 */ /* 0x000fc400078ec0ff */
[----:B------:R-:W-:Y:S02]  /*0360*/  LEA.HI.X R6, R6, UR7, R9, 0x2, P2 ;  /* 0x0000000706067c11 */ /* 0x000fe400090f1409 */
[----:B------:R-:W-:Y:S02]  /*0370*/  LOP3.LUT R12, R12, 0x8, RZ, 0xc0, !PT ;  /* 0x000000080c0c7812 */ /* 0x000fe400078ec0ff */
[----:B------:R-:W-:Y:S01]  /*0380*/  LEA.HI.X R17, R17, UR7, R8, 0x2, P3 ;  /* 0x0000000711117c11 */ /* 0x000fe200098f1408 */
[----:B------:R-:W-:Y:S01]  /*0390*/  ULDC.64 UR6, c[0x0][0x248] ;  /* 0x0000920000067ab9 */ /* 0x000fe20000000a00 */
[----:B------:R-:W2:Y:S01]  /*03a0*/  LDC.64 R8, c[0x0][0x210] ;  /* 0x00008400ff087b82 */ /* 0x000ea20000000a00 */
[C---:B------:R-:W-:Y:S02]  /*03b0*/  IADD3 R14, P2, P1, R21.reuse, R15, R14 ;  /* 0x0000000f150e7210 */ /* 0x040fe4000795e00e */
[----:B------:R-:W-:Y:S02]  /*03c0*/  IADD3 R12, P3, P4, R21, R13, R12 ;  /* 0x0000000d150c7210 */ /* 0x000fe40007c7e00c */
[----:B------:R-:W-:-:S02]  /*03d0*/  IADD3.X R15, R20, R6, RZ, P2, P1 ;  /* 0x00000006140f7210 */ /* 0x000fc400017e24ff */
[----:B------:R-:W-:Y:S01]  /*03e0*/  IADD3.X R13, R20, R17, RZ, P3, P4 ;  /* 0x00000011140d7210 */ /* 0x000fe20001fe84ff */
[----:B------:R-:W3:Y:S01]  /*03f0*/  LDC.64 R6, c[0x0][0x240] ;  /* 0x00009000ff067b82 */ /* 0x000ee20000000a00 */
[----:B------:R-:W-:Y:S01]  /*0400*/  SHF.R.S32.HI R17, RZ, 0xb, R16 ;  /* 0x0000000bff117819 */ /* 0x000fe20000011410 */
[----:B------:R-:W-:Y:S01]  /*0410*/  IMAD.WIDE R14, R19, 0x4, R14 ;  /* 0x00000004130e7825 */ /* 0x000fe200078e020e */
[----:B------:R-:W-:-:S03]  /*0420*/  LOP3.LUT R16, R16, 0xfffff800, RZ, 0xc0, !PT ;  /* 0xfffff80010107812 */ /* 0x000fc600078ec0ff */
[----:B------:R-:W-:-:S04]  /*0430*/  IMAD.WIDE R18, R19, 0x4, R12 ;  /* 0x0000000413127825 */ /* 0x000fc800078e020c */
[C---:B------:R-:W-:Y:S02]  /*0440*/  IMAD.SHL.U32 R21, R17.reuse, 0x100, RZ ;  /* 0x0000010011157824 */ /* 0x040fe400078e00ff */
[----:B------:R-:W-:Y:S02]  /*0450*/  IMAD.SHL.U32 R17, R17, 0x400, RZ ;  /* 0x0000040011117824 */ /* 0x000fe400078e00ff */
[----:B------:R-:W-:-:S04]  /*0460*/  IMAD.WIDE R12, R21, 0x4, R14 ;  /* 0x00000004150c7825 */ /* 0x000fc800078e020e */
[----:B------:R-:W-:Y:S01]  /*0470*/  IMAD.WIDE R14, R21, 0x4, R18 ;  /* 0x00000004150e7825 */ /* 0x000fe200078e0212 */
[----:B------:R-:W-:-:S03]  /*0480*/  IADD3 R19, R17, R2, -R16 ;  /* 0x0000000211137210 */ /* 0x000fc60007ffe810 */
[----:B-1----:R-:W-:-:S04]  /*0490*/  IMAD.WIDE R10, R5, 0x4, R10 ;  /* 0x00000004050a7825 */ /* 0x002fc800078e020a */
[----:B--2---:R-:W-:Y:S01]  /*04a0*/  IMAD.WIDE R8, R19, 0x4, R8 ;  /* 0x0000000413087825 */ /* 0x004fe200078e0208 */
[----:B------:R-:W-:-:S03]  /*04b0*/  LOP3.LUT R19, R0, 0xfffffff0, RZ, 0xc0, !PT ;  /* 0xfffffff000137812 */ /* 0x000fc600078ec0ff */
[----:B------:R-:W-:Y:S02]  /*04c0*/  IMAD.MOV.U32 R5, RZ, RZ, RZ ;  /* 0x000000ffff057224 */ /* 0x000fe400078e00ff */
[----:B------:R-:W-:Y:S02]  /*04d0*/  IMAD.MOV.U32 R16, RZ, RZ, RZ ;  /* 0x000000ffff107224 */ /* 0x000fe400078e00ff */
[----:B------:R-:W-:Y:S02]  /*04e0*/  IMAD.IADD R0, R2, 0x1, -R19 ;  /* 0x0000000102007824 */ /* 0x000fe400078e0a13 */
[----:B------:R-:W-:Y:S01]  /*04f0*/  IMAD.MOV.U32 R18, RZ, RZ, RZ ;  /* 0x000000ffff127224 */ /* 0x000fe200078e00ff */
[----:B------:R1:W2:Y:S01]  /*0500*/  @!P0 LDG.E.EL R5, desc[UR4][R12.64] ;  /* 0x000000040c058981 */ /* 0x0002a2000c2e1900 */
[----:B------:R-:W-:Y:S02]  /*0510*/  IMAD.SHL.U32 R19, R3, 0x10, RZ ;  /* 0x0000001003137824 */ /* 0x000fe400078e00ff */
[----:B---3--:R-:W-:Y:S01]  /*0520*/  IMAD.WIDE R6, R4, 0x4, R6 ;  /* 0x0000000404067825 */ /* 0x008fe200078e0206 */
[----:B------:R3:W4:Y:S01]  /*0530*/  @!P0 LDG.E.EL R16, desc[UR4][R14.64] ;  /* 0x000000040e108981 */ /* 0x000722000c2e1900 */
[----:B------:R-:W-:-:S02]  /*0540*/  SHF.R.S32.HI R20, RZ, 0x1f, R17 ;  /* 0x0000001fff147819 */ /* 0x000fc40000011411 */
[----:B------:R-:W-:Y:S01]  /*0550*/  IMAD.MOV.U32 R4, RZ, RZ, RZ ;  /* 0x000000ffff047224 */ /* 0x000fe200078e00ff */
[----:B------:R-:W-:Y:S01]  /*0560*/  IADD3 R21, P2, P3, R19, R0, R17 ;  /* 0x0000000013157210 */ /* 0x000fe20007b5e011 */
[----:B------:R5:W4:Y:S01]  /*0570*/  @!P0 LDG.E.EL R18, desc[UR4][R10.64] ;  /* 0x000000040a128981 */ /* 0x000b22000c2e1900 */
[----:B------:R-:W-:Y:S01]  /*0580*/  SHF.R.S32.HI R17, RZ, 0x1f, R0 ;  /* 0x0000001fff117819 */ /* 0x000fe20000011400 */
[----:B------:R-:W-:Y:S01]  /*0590*/  IMAD.MOV.U32 R0, RZ, RZ, RZ ;  /* 0x000000ffff007224 */ /* 0x000fe200078e00ff */
[----:B------:R-:W-:Y:S01]  /*05a0*/  SHF.R.S32.HI R19, RZ, 0x1f, R19 ;  /* 0x0000001fff137819 */ /* 0x000fe20000011413 */
[----:B------:R-:W4:Y:S01]  /*05b0*/  @!P0 LDG.E R4, desc[UR4][R8.64] ;  /* 0x0000000408048981 */ /* 0x000f22000c1e1900 */
[----:B------:R-:W-:Y:S02]  /*05c0*/  ISETP.GT.AND P1, PT, R3, 0x3f, PT ;  /* 0x0000003f0300780c */ /* 0x000fe40003f24270 */
[----:B------:R-:W-:Y:S01]  /*05d0*/  IADD3.X R20, R19, R17, R20, P2, P3 ;  /* 0x0000001113147210 */ /* 0x000fe200017e6414 */
[----:B------:R-:W4:Y:S01]  /*05e0*/  @!P0 LDG.E.EL R0, desc[UR4][R6.64] ;  /* 0x0000000406008981 */ /* 0x000f22000c2e1900 */
[C---:B-1----:R-:W-:Y:S01]  /*05f0*/  LEA R12, P2, R21.reuse, UR6, 0x2 ;  /* 0x00000006150c7c11 */ /* 0x042fe2000f8410ff */
[----:B---3--:R-:W-:Y:S01]  /*0600*/  IMAD.MOV.U32 R14, RZ, RZ, RZ ;  /* 0x000000ffff0e7224 */ /* 0x008fe200078e00ff */
[----:B-----5:R-:W1:Y:S02]  /*0610*/  LDC.64 R10, c[0x0][0x250] ;  /* 0x00009400ff0a7b82 */ /* 0x020e640000000a00 */
[----:B------:R-:W-:-:S05]  /*0620*/  LEA.HI.X R13, R21, UR7, R20, 0x2, P2 ;  /* 0x00000007150d7c11 */ /* 0x000fca00090f1414 */
[----:B------:R-:W3:Y:S01]  /*0630*/  @P1 LDG.E R14, desc[UR4][R12.64+-0x1000] ;  /* 0xfff000040c0e1981 */ /* 0x000ee2000c1e1900 */
[----:B-1----:R-:W-:Y:S01]  /*0640*/  IMAD.WIDE R10, R2, 0x4, R10 ;  /* 0x00000004020a7825 */ /* 0x002fe200078e020a */
[----:B--2---:R-:W-:Y:S02]  /*0650*/  SEL R5, R5, RZ, !P0 ;  /* 0x000000ff05057207 */ /* 0x004fe40004000000 */
[----:B----4-:R-:W-:Y:S02]  /*0660*/  SEL R16, R16, RZ, !P0 ;  /* 0x000000ff10107207 */ /* 0x010fe40004000000 */
[----:B------:R-:W-:-:S03]  /*0670*/  SEL R18, R18, RZ, !P0 ;  /* 0x000000ff12127207 */ /* 0x000fc60004000000 */
[----:B------:R-:W-:Y:S01]  /*0680*/  FADD R16, -R5, R16 ;  /* 0x0000001005107221 */ /* 0x000fe20000000100 */
[----:B------:R-:W-:-:S03]  /*0690*/  SEL R3, R4, RZ, !P0 ;  /* 0x000000ff04037207 */ /* 0x000fc60004000000 */
[----:B------:R-:W-:Y:S01]  /*06a0*/  FFMA R18, R16, R18, R5 ;  /* 0x0000001210127223 */ /* 0x000fe20000000005 */
[----:B------:R-:W-:-:S03]  /*06b0*/  SEL R0, R0, RZ, !P0 ;  /* 0x000000ff00007207 */ /* 0x000fc60004000000 */
[----:B------:R-:W-:-:S04]  /*06c0*/  FADD R18, -R3, R18 ;  /* 0x0000001203127221 */ /* 0x000fc80000000100 */
[----:B------:R-:W-:Y:S01]  /*06d0*/  FFMA R3, R18, R0, R3 ;  /* 0x0000000012037223 */ /* 0x000fe20000000003 */
[----:B---3--:R-:W-:-:S05]  /*06e0*/  @P0 SEL R3, R14, RZ, P1 ;  /* 0x000000ff0e030207 */ /* 0x008fca0000800000 */
[----:B------:R-:W-:Y:S01]  /*06f0*/  STG.E desc[UR4][R10.64], R3 ;  /* 0x000000030a007986 */ /* 0x000fe2000c101904 */
[----:B------:R-:W-:Y:S05]  /*0700*/  EXIT ;  /* 0x000000000000794d */ /* 0x000fea0003800000 */
.L_x_0:
[----:B------:R-:W-:-:S00]  /*0710*/  BRA `(.L_x_0) ;  /* 0xfffffffc00fc7947 */ /* 0x000fc0000383ffff */
[----:B------:R-:W-:-:S00]  /*0720*/  NOP ;  /* 0x0000000000007918 */ /* 0x000fc00000000000 */
        /* <DEDUP_REMOVED lines=13> */
.L_x_1:


//--------------------- .nv.constant0.triton_poi_fused_cat_55 --------------------------
	.section	.nv.constant0.triton_poi_fused_cat_55,"a",@progbits
	.sectionflags	@""
	.align	4
.nv.constant0.triton_poi_fused_cat_55:
	.zero		604
